//
// Generated by NVIDIA NVVM Compiler
//
// Compiler Build ID: CL-36424714
// Cuda compilation tools, release 13.0, V13.0.88
// Based on NVVM 20.0.0
//

.version 9.0
.target sm_100
.address_size 64

	// .globl	_Z9reductionPdPKdl
// _ZZ9reductionPdPKdlE4smem has been demoted
// _ZZ13matrixVecMultPdPKdS1_lE4smem has been demoted

.visible .entry _Z9reductionPdPKdl(
	.param .u64 .ptr .align 1 _Z9reductionPdPKdl_param_0,
	.param .u64 .ptr .align 1 _Z9reductionPdPKdl_param_1,
	.param .u64 _Z9reductionPdPKdl_param_2
)
{
	.reg .pred 	%p<8>;
	.reg .b32 	%r<8>;
	.reg .b64 	%rd<12>;
	.reg .b64 	%fd<32>;
	// demoted variable
	.shared .align 8 .b8 _ZZ9reductionPdPKdlE4smem[8192];
	ld.param.u64 	%rd2, [_Z9reductionPdPKdl_param_0];
	ld.param.u64 	%rd3, [_Z9reductionPdPKdl_param_1];
	ld.param.u64 	%rd4, [_Z9reductionPdPKdl_param_2];
	mov.u32 	%r1, %ctaid.x;
	mov.u32 	%r4, %ntid.x;
	mov.u32 	%r2, %tid.x;
	mad.lo.s32 	%r5, %r1, %r4, %r2;
	cvt.s64.s32 	%rd1, %r5;
	setp.le.s64 	%p1, %rd4, %rd1;
	shl.b32 	%r6, %r2, 3;
	mov.u32 	%r7, _ZZ9reductionPdPKdlE4smem;
	add.s32 	%r3, %r7, %r6;
	@%p1 bra 	$L__BB0_2;
	cvta.to.global.u64 	%rd6, %rd3;
	shl.b64 	%rd7, %rd1, 3;
	add.s64 	%rd8, %rd6, %rd7;
	ld.global.f64 	%fd1, [%rd8];
	st.shared.f64 	[%r3], %fd1;
	bra.uni 	$L__BB0_3;
$L__BB0_2:
	mov.b64 	%rd5, 0;
	st.shared.u64 	[%r3], %rd5;
$L__BB0_3:
	bar.sync 	0;
	setp.gt.u32 	%p2, %r2, 511;
	@%p2 bra 	$L__BB0_5;
	ld.shared.f64 	%fd2, [%r3+4096];
	ld.shared.f64 	%fd3, [%r3];
	add.f64 	%fd4, %fd2, %fd3;
	st.shared.f64 	[%r3], %fd4;
$L__BB0_5:
	bar.sync 	0;
	setp.gt.u32 	%p3, %r2, 255;
	@%p3 bra 	$L__BB0_7;
	ld.shared.f64 	%fd5, [%r3+2048];
	ld.shared.f64 	%fd6, [%r3];
	add.f64 	%fd7, %fd5, %fd6;
	st.shared.f64 	[%r3], %fd7;
$L__BB0_7:
	bar.sync 	0;
	setp.gt.u32 	%p4, %r2, 127;
	@%p4 bra 	$L__BB0_9;
	ld.shared.f64 	%fd8, [%r3+1024];
	ld.shared.f64 	%fd9, [%r3];
	add.f64 	%fd10, %fd8, %fd9;
	st.shared.f64 	[%r3], %fd10;
$L__BB0_9:
	bar.sync 	0;
	setp.gt.u32 	%p5, %r2, 63;
	@%p5 bra 	$L__BB0_11;
	ld.shared.f64 	%fd11, [%r3+512];
	ld.shared.f64 	%fd12, [%r3];
	add.f64 	%fd13, %fd11, %fd12;
	st.shared.f64 	[%r3], %fd13;
$L__BB0_11:
	bar.sync 	0;
	setp.gt.u32 	%p6, %r2, 31;
	@%p6 bra 	$L__BB0_14;
	ld.shared.f64 	%fd14, [%r3+256];
	ld.shared.f64 	%fd15, [%r3];
	add.f64 	%fd16, %fd14, %fd15;
	st.shared.f64 	[%r3], %fd16;
	bar.warp.sync 	-1;
	ld.shared.f64 	%fd17, [%r3+128];
	ld.shared.f64 	%fd18, [%r3];
	add.f64 	%fd19, %fd17, %fd18;
	st.shared.f64 	[%r3], %fd19;
	bar.warp.sync 	-1;
	ld.shared.f64 	%fd20, [%r3+64];
	ld.shared.f64 	%fd21, [%r3];
	add.f64 	%fd22, %fd20, %fd21;
	st.shared.f64 	[%r3], %fd22;
	bar.warp.sync 	-1;
	ld.shared.f64 	%fd23, [%r3+32];
	ld.shared.f64 	%fd24, [%r3];
	add.f64 	%fd25, %fd23, %fd24;
	st.shared.f64 	[%r3], %fd25;
	bar.warp.sync 	-1;
	ld.shared.f64 	%fd26, [%r3+16];
	ld.shared.f64 	%fd27, [%r3];
	add.f64 	%fd28, %fd26, %fd27;
	st.shared.f64 	[%r3], %fd28;
	bar.warp.sync 	-1;
	setp.ne.s32 	%p7, %r2, 0;
	@%p7 bra 	$L__BB0_14;
	ld.shared.f64 	%fd29, [_ZZ9reductionPdPKdlE4smem];
	ld.shared.f64 	%fd30, [_ZZ9reductionPdPKdlE4smem+8];
	add.f64 	%fd31, %fd29, %fd30;
	cvta.to.global.u64 	%rd9, %rd2;
	mul.wide.u32 	%rd10, %r1, 8;
	add.s64 	%rd11, %rd9, %rd10;
	st.global.f64 	[%rd11], %fd31;
$L__BB0_14:
	ret;

}
	// .globl	_Z13matrixVecMultPdPKdS1_l
.visible .entry _Z13matrixVecMultPdPKdS1_l(
	.param .u64 .ptr .align 1 _Z13matrixVecMultPdPKdS1_l_param_0,
	.param .u64 .ptr .align 1 _Z13matrixVecMultPdPKdS1_l_param_1,
	.param .u64 .ptr .align 1 _Z13matrixVecMultPdPKdS1_l_param_2,
	.param .u64 _Z13matrixVecMultPdPKdS1_l_param_3
)
{
	.reg .pred 	%p<8>;
	.reg .b32 	%r<8>;
	.reg .b64 	%rd<15>;
	.reg .b64 	%fd<34>;
	// demoted variable
	.shared .align 8 .b8 _ZZ13matrixVecMultPdPKdS1_lE4smem[8192];
	ld.param.u64 	%rd2, [_Z13matrixVecMultPdPKdS1_l_param_0];
	ld.param.u64 	%rd3, [_Z13matrixVecMultPdPKdS1_l_param_1];
	ld.param.u64 	%rd4, [_Z13matrixVecMultPdPKdS1_l_param_2];
	ld.param.u64 	%rd5, [_Z13matrixVecMultPdPKdS1_l_param_3];
	mov.u32 	%r1, %ctaid.x;
	mov.u32 	%r4, %ntid.x;
	mov.u32 	%r2, %tid.x;
	mad.lo.s32 	%r5, %r1, %r4, %r2;
	cvt.s64.s32 	%rd1, %r5;
	setp.le.s64 	%p1, %rd5, %rd1;
	shl.b32 	%r6, %r2, 3;
	mov.u32 	%r7, _ZZ13matrixVecMultPdPKdS1_lE4smem;
	add.s32 	%r3, %r7, %r6;
	@%p1 bra 	$L__BB1_2;
	cvta.to.global.u64 	%rd7, %rd3;
	cvta.to.global.u64 	%rd8, %rd4;
	shl.b64 	%rd9, %rd1, 3;
	add.s64 	%rd10, %rd7, %rd9;
	ld.global.f64 	%fd1, [%rd10];
	add.s64 	%rd11, %rd8, %rd9;
	ld.global.f64 	%fd2, [%rd11];
	mul.f64 	%fd3, %fd1, %fd2;
	st.shared.f64 	[%r3], %fd3;
	bra.uni 	$L__BB1_3;
$L__BB1_2:
	mov.b64 	%rd6, 0;
	st.shared.u64 	[%r3], %rd6;
$L__BB1_3:
	bar.sync 	0;
	setp.gt.u32 	%p2, %r2, 511;
	@%p2 bra 	$L__BB1_5;
	ld.shared.f64 	%fd4, [%r3+4096];
	ld.shared.f64 	%fd5, [%r3];
	add.f64 	%fd6, %fd4, %fd5;
	st.shared.f64 	[%r3], %fd6;
$L__BB1_5:
	bar.sync 	0;
	setp.gt.u32 	%p3, %r2, 255;
	@%p3 bra 	$L__BB1_7;
	ld.shared.f64 	%fd7, [%r3+2048];
	ld.shared.f64 	%fd8, [%r3];
	add.f64 	%fd9, %fd7, %fd8;
	st.shared.f64 	[%r3], %fd9;
$L__BB1_7:
	bar.sync 	0;
	setp.gt.u32 	%p4, %r2, 127;
	@%p4 bra 	$L__BB1_9;
	ld.shared.f64 	%fd10, [%r3+1024];
	ld.shared.f64 	%fd11, [%r3];
	add.f64 	%fd12, %fd10, %fd11;
	st.shared.f64 	[%r3], %fd12;
$L__BB1_9:
	bar.sync 	0;
	setp.gt.u32 	%p5, %r2, 63;
	@%p5 bra 	$L__BB1_11;
	ld.shared.f64 	%fd13, [%r3+512];
	ld.shared.f64 	%fd14, [%r3];
	add.f64 	%fd15, %fd13, %fd14;
	st.shared.f64 	[%r3], %fd15;
$L__BB1_11:
	bar.sync 	0;
	setp.gt.u32 	%p6, %r2, 31;
	@%p6 bra 	$L__BB1_14;
	ld.shared.f64 	%fd16, [%r3+256];
	ld.shared.f64 	%fd17, [%r3];
	add.f64 	%fd18, %fd16, %fd17;
	st.shared.f64 	[%r3], %fd18;
	bar.warp.sync 	-1;
	ld.shared.f64 	%fd19, [%r3+128];
	ld.shared.f64 	%fd20, [%r3];
	add.f64 	%fd21, %fd19, %fd20;
	st.shared.f64 	[%r3], %fd21;
	bar.warp.sync 	-1;
	ld.shared.f64 	%fd22, [%r3+64];
	ld.shared.f64 	%fd23, [%r3];
	add.f64 	%fd24, %fd22, %fd23;
	st.shared.f64 	[%r3], %fd24;
	bar.warp.sync 	-1;
	ld.shared.f64 	%fd25, [%r3+32];
	ld.shared.f64 	%fd26, [%r3];
	add.f64 	%fd27, %fd25, %fd26;
	st.shared.f64 	[%r3], %fd27;
	bar.warp.sync 	-1;
	ld.shared.f64 	%fd28, [%r3+16];
	ld.shared.f64 	%fd29, [%r3];
	add.f64 	%fd30, %fd28, %fd29;
	st.shared.f64 	[%r3], %fd30;
	bar.warp.sync 	-1;
	setp.ne.s32 	%p7, %r2, 0;
	@%p7 bra 	$L__BB1_14;
	ld.shared.f64 	%fd31, [_ZZ13matrixVecMultPdPKdS1_lE4smem];
	ld.shared.f64 	%fd32, [_ZZ13matrixVecMultPdPKdS1_lE4smem+8];
	add.f64 	%fd33, %fd31, %fd32;
	cvta.to.global.u64 	%rd12, %rd2;
	mul.wide.u32 	%rd13, %r1, 8;
	add.s64 	%rd14, %rd12, %rd13;
	st.global.f64 	[%rd14], %fd33;
$L__BB1_14:
	ret;

}


// ===== COMPILED SASS (sm_100) =====

	.target	sm_100

	.elftype	@"ET_EXEC"


//--------------------- .note.nv.tkinfo           --------------------------
	.section	.note.nv.tkinfo,"",@"SHT_NOTE"
	.sectionflags	@"SHF_NOTE_NV_TKINFO"
	.tkinfo
        /*0018*/ 	.word	0x00000002
        /*0030*/ 	.string	""
        /*0030*/ 	.string	"ptxas"
        /*0030*/ 	.string	"Cuda compilation tools, release 13.0, V13.0.88"
        /*0030*/ 	.string	"Build cuda_13.0.r13.0/compiler.36424714_0"
        /*0030*/ 	.string	"-arch sm_100 -m 64 "



//--------------------- .note.nv.cuinfo           --------------------------
	.section	.note.nv.cuinfo,"",@"SHT_NOTE"
	.sectionflags	@"SHF_NOTE_NV_CUINFO"
        /*0018*/ 	.short	0x0002
        /*001a*/ 	.short	0x0064
        /*001c*/ 	.short	0x0082
	.zero		2


//--------------------- .nv.info                  --------------------------
	.section	.nv.info,"",@"SHT_CUDA_INFO"
	.align	4


	//----- nvinfo : EIATTR_REGCOUNT
	.align		4
        /*0000*/ 	.byte	0x04, 0x2f
        /*0002*/ 	.short	(.L_1 - .L_0)
	.align		4
.L_0:
        /*0004*/ 	.word	index@(_Z9reductionPdPKdl)
        /*0008*/ 	.word	0x0000000e


	//----- nvinfo : EIATTR_FRAME_SIZE
	.align		4
.L_1:
        /*000c*/ 	.byte	0x04, 0x11
        /*000e*/ 	.short	(.L_3 - .L_2)
	.align		4
.L_2:
        /*0010*/ 	.word	index@(_Z9reductionPdPKdl)
        /*0014*/ 	.word	0x00000000


	//----- nvinfo : EIATTR_REGCOUNT
	.align		4
.L_3:
        /*0018*/ 	.byte	0x04, 0x2f
        /*001a*/ 	.short	(.L_5 - .L_4)
	.align		4
.L_4:
        /*001c*/ 	.word	index@(_Z13matrixVecMultPdPKdS1_l)
        /*0020*/ 	.word	0x0000000e


	//----- nvinfo : EIATTR_FRAME_SIZE
	.align		4
.L_5:
        /*0024*/ 	.byte	0x04, 0x11
        /*0026*/ 	.short	(.L_7 - .L_6)
	.align		4
.L_6:
        /*0028*/ 	.word	index@(_Z13matrixVecMultPdPKdS1_l)
        /*002c*/ 	.word	0x00000000


	//----- nvinfo : EIATTR_MIN_STACK_SIZE
	.align		4
.L_7:
        /*0030*/ 	.byte	0x04, 0x12
        /*0032*/ 	.short	(.L_9 - .L_8)
	.align		4
.L_8:
        /*0034*/ 	.word	index@(_Z13matrixVecMultPdPKdS1_l)
        /*0038*/ 	.word	0x00000000


	//----- nvinfo : EIATTR_MIN_STACK_SIZE
	.align		4
.L_9:
        /*003c*/ 	.byte	0x04, 0x12
        /*003e*/ 	.short	(.L_11 - .L_10)
	.align		4
.L_10:
        /*0040*/ 	.word	index@(_Z9reductionPdPKdl)
        /*0044*/ 	.word	0x00000000
.L_11:


//--------------------- .nv.compat                --------------------------
	.section	.nv.compat,"",@"SHT_CUDA_COMPAT_INFO"
	.align	4
        /*0000*/ 	.byte	0x02, 0x09, 0x00, 0x00, 0x02, 0x02, 0x01, 0x00, 0x02, 0x05, 0x05, 0x00, 0x03, 0x07, 0x01, 0x01
        /*0010*/ 	.byte	0x02, 0x03, 0x00, 0x00, 0x02, 0x06, 0x01, 0x00, 0x04, 0x0b, 0x08, 0x00, 0x01, 0x00, 0x00, 0x00
        /*0020*/ 	.byte	0x00, 0x00, 0x00, 0x00


//--------------------- .nv.info._Z13matrixVecMultPdPKdS1_l --------------------------
	.section	.nv.info._Z13matrixVecMultPdPKdS1_l,"",@"SHT_CUDA_INFO"
	.sectionflags	@""
	.align	4


	//----- nvinfo : EIATTR_CUDA_API_VERSION
	.align		4
        /*0000*/ 	.byte	0x04, 0x37
        /*0002*/ 	.short	(.L_13 - .L_12)
.L_12:
        /*0004*/ 	.word	0x00000082


	//----- nvinfo : EIATTR_KPARAM_INFO
	.align		4
.L_13:
        /*0008*/ 	.byte	0x04, 0x17
        /*000a*/ 	.short	(.L_15 - .L_14)
.L_14:
        /*000c*/ 	.word	0x00000000
        /*0010*/ 	.short	0x0003
        /*0012*/ 	.short	0x0018
        /*0014*/ 	.byte	0x00, 0xf0, 0x21, 0x00


	//----- nvinfo : EIATTR_KPARAM_INFO
	.align		4
.L_15:
        /*0018*/ 	.byte	0x04, 0x17
        /*001a*/ 	.short	(.L_17 - .L_16)
.L_16:
        /*001c*/ 	.word	0x00000000
        /*0020*/ 	.short	0x0002
        /*0022*/ 	.short	0x0010
        /*0024*/ 	.byte	0x00, 0xf5, 0x21, 0x00


	//----- nvinfo : EIATTR_KPARAM_INFO
	.align		4
.L_17:
        /*0028*/ 	.byte	0x04, 0x17
        /*002a*/ 	.short	(.L_19 - .L_18)
.L_18:
        /*002c*/ 	.word	0x00000000
        /*0030*/ 	.short	0x0001
        /*0032*/ 	.short	0x0008
        /*0034*/ 	.byte	0x00, 0xf5, 0x21, 0x00


	//----- nvinfo : EIATTR_KPARAM_INFO
	.align		4
.L_19:
        /*0038*/ 	.byte	0x04, 0x17
        /*003a*/ 	.short	(.L_21 - .L_20)
.L_20:
        /*003c*/ 	.word	0x00000000
        /*0040*/ 	.short	0x0000
        /*0042*/ 	.short	0x0000
        /*0044*/ 	.byte	0x00, 0xf5, 0x21, 0x00


	//----- nvinfo : EIATTR_SPARSE_MMA_MASK
	.align		4
.L_21:
        /*0048*/ 	.byte	0x03, 0x50
        /*004a*/ 	.short	0x0000


	//----- nvinfo : EIATTR_MAXREG_COUNT
	.align		4
        /*004c*/ 	.byte	0x03, 0x1b
        /*004e*/ 	.short	0x00ff


	//----- nvinfo : EIATTR_NUM_BARRIERS
	.align		4
        /*0050*/ 	.byte	0x02, 0x4c
        /*0052*/ 	.byte	0x01
	.zero		1


	//----- nvinfo : EIATTR_MERCURY_ISA_VERSION
	.align		4
        /*0054*/ 	.byte	0x03, 0x5f
        /*0056*/ 	.short	0x0101


	//----- nvinfo : EIATTR_COOP_GROUP_MASK_REGIDS
	.align		4
        /*0058*/ 	.byte	0x04, 0x29
        /*005a*/ 	.short	(.L_23 - .L_22)


	//   ....[0]....
.L_22:
        /*005c*/ 	.word	0xffffffff


	//   ....[1]....
        /*0060*/ 	.word	0xffffffff


	//   ....[2]....
        /*0064*/ 	.word	0xffffffff


	//   ....[3]....
        /*0068*/ 	.word	0xffffffff


	//   ....[4]....
        /*006c*/ 	.word	0xffffffff


	//----- nvinfo : EIATTR_COOP_GROUP_INSTR_OFFSETS
	.align		4
.L_23:
        /*0070*/ 	.byte	0x04, 0x28
        /*0072*/ 	.short	(.L_25 - .L_24)


	//   ....[0]....
.L_24:
        /*0074*/ 	.word	0x000003b0


	//   ....[1]....
        /*0078*/ 	.word	0x00000400


	//   ....[2]....
        /*007c*/ 	.word	0x00000450


	//   ....[3]....
        /*0080*/ 	.word	0x000004a0


	//   ....[4]....
        /*0084*/ 	.word	0x000004f0


	//----- nvinfo : EIATTR_VRC_CTA_INIT_COUNT
	.align		4
.L_25:
        /*0088*/ 	.byte	0x02, 0x4a
	.zero		1
	.zero		1


	//----- nvinfo : EIATTR_EXIT_INSTR_OFFSETS
	.align		4
        /*008c*/ 	.byte	0x04, 0x1c
        /*008e*/ 	.short	(.L_27 - .L_26)


	//   ....[0]....
.L_26:
        /*0090*/ 	.word	0x00000350


	//   ....[1]....
        /*0094*/ 	.word	0x00000500


	//   ....[2]....
        /*0098*/ 	.word	0x00000560


	//----- nvinfo : EIATTR_CBANK_PARAM_SIZE
	.align		4
.L_27:
        /*009c*/ 	.byte	0x03, 0x19
        /*009e*/ 	.short	0x0020


	//----- nvinfo : EIATTR_PARAM_CBANK
	.align		4
        /*00a0*/ 	.byte	0x04, 0x0a
        /*00a2*/ 	.short	(.L_29 - .L_28)
	.align		4
.L_28:
        /*00a4*/ 	.word	index@(.nv.constant0._Z13matrixVecMultPdPKdS1_l)
        /*00a8*/ 	.short	0x0380
        /*00aa*/ 	.short	0x0020


	//----- nvinfo : EIATTR_SW_WAR
	.align		4
.L_29:
        /*00ac*/ 	.byte	0x04, 0x36
        /*00ae*/ 	.short	(.L_31 - .L_30)
.L_30:
        /*00b0*/ 	.word	0x00000008
.L_31:


//--------------------- .nv.info._Z9reductionPdPKdl --------------------------
	.section	.nv.info._Z9reductionPdPKdl,"",@"SHT_CUDA_INFO"
	.sectionflags	@""
	.align	4


	//----- nvinfo : EIATTR_CUDA_API_VERSION
	.align		4
        /*0000*/ 	.byte	0x04, 0x37
        /*0002*/ 	.short	(.L_33 - .L_32)
.L_32:
        /*0004*/ 	.word	0x00000082


	//----- nvinfo : EIATTR_KPARAM_INFO
	.align		4
.L_33:
        /*0008*/ 	.byte	0x04, 0x17
        /*000a*/ 	.short	(.L_35 - .L_34)
.L_34:
        /*000c*/ 	.word	0x00000000
        /*0010*/ 	.short	0x0002
        /*0012*/ 	.short	0x0010
        /*0014*/ 	.byte	0x00, 0xf0, 0x21, 0x00


	//----- nvinfo : EIATTR_KPARAM_INFO
	.align		4
.L_35:
        /*0018*/ 	.byte	0x04, 0x17
        /*001a*/ 	.short	(.L_37 - .L_36)
.L_36:
        /*001c*/ 	.word	0x00000000
        /*0020*/ 	.short	0x0001
        /*0022*/ 	.short	0x0008
        /*0024*/ 	.byte	0x00, 0xf5, 0x21, 0x00


	//----- nvinfo : EIATTR_KPARAM_INFO
	.align		4
.L_37:
        /*0028*/ 	.byte	0x04, 0x17
        /*002a*/ 	.short	(.L_39 - .L_38)
.L_38:
        /*002c*/ 	.word	0x00000000
        /*0030*/ 	.short	0x0000
        /*0032*/ 	.short	0x0000
        /*0034*/ 	.byte	0x00, 0xf5, 0x21, 0x00


	//----- nvinfo : EIATTR_SPARSE_MMA_MASK
	.align		4
.L_39:
        /*0038*/ 	.byte	0x03, 0x50
        /*003a*/ 	.short	0x0000


	//----- nvinfo : EIATTR_MAXREG_COUNT
	.align		4
        /*003c*/ 	.byte	0x03, 0x1b
        /*003e*/ 	.short	0x00ff


	//----- nvinfo : EIATTR_NUM_BARRIERS
	.align		4
        /*0040*/ 	.byte	0x02, 0x4c
        /*0042*/ 	.byte	0x01
	.zero		1


	//----- nvinfo : EIATTR_MERCURY_ISA_VERSION
	.align		4
        /*0044*/ 	.byte	0x03, 0x5f
        /*0046*/ 	.short	0x0101


	//----- nvinfo : EIATTR_COOP_GROUP_MASK_REGIDS
	.align		4
        /*0048*/ 	.byte	0x04, 0x29
        /*004a*/ 	.short	(.L_41 - .L_40)


	//   ....[0]....
.L_40:
        /*004c*/ 	.word	0xffffffff


	//   ....[1]....
        /*0050*/ 	.word	0xffffffff


	//   ....[2]....
        /*0054*/ 	.word	0xffffffff


	//   ....[3]....
        /*0058*/ 	.word	0xffffffff


	//   ....[4]....
        /*005c*/ 	.word	0xffffffff


	//----- nvinfo : EIATTR_COOP_GROUP_INSTR_OFFSETS
	.align		4
.L_41:
        /*0060*/ 	.byte	0x04, 0x28
        /*0062*/ 	.short	(.L_43 - .L_42)


	//   ....[0]....
.L_42:
        /*0064*/ 	.word	0x00000340


	//   ....[1]....
        /*0068*/ 	.word	0x00000390


	//   ....[2]....
        /*006c*/ 	.word	0x000003e0


	//   ....[3]....
        /*0070*/ 	.word	0x00000430


	//   ....[4]....
        /*0074*/ 	.word	0x00000480


	//----- nvinfo : EIATTR_VRC_CTA_INIT_COUNT
	.align		4
.L_43:
        /*0078*/ 	.byte	0x02, 0x4a
	.zero		1
	.zero		1


	//----- nvinfo : EIATTR_EXIT_INSTR_OFFSETS
	.align		4
        /*007c*/ 	.byte	0x04, 0x1c
        /*007e*/ 	.short	(.L_45 - .L_44)


	//   ....[0]....
.L_44:
        /*0080*/ 	.word	0x000002e0


	//   ....[1]....
        /*0084*/ 	.word	0x00000490


	//   ....[2]....
        /*0088*/ 	.word	0x000004f0


	//----- nvinfo : EIATTR_CBANK_PARAM_SIZE
	.align		4
.L_45:
        /*008c*/ 	.byte	0x03, 0x19
        /*008e*/ 	.short	0x0018


	//----- nvinfo : EIATTR_PARAM_CBANK
	.align		4
        /*0090*/ 	.byte	0x04, 0x0a
        /*0092*/ 	.short	(.L_47 - .L_46)
	.align		4
.L_46:
        /*0094*/ 	.word	index@(.nv.constant0._Z9reductionPdPKdl)
        /*0098*/ 	.short	0x0380
        /*009a*/ 	.short	0x0018


	//----- nvinfo : EIATTR_SW_WAR
	.align		4
.L_47:
        /*009c*/ 	.byte	0x04, 0x36
        /*009e*/ 	.short	(.L_49 - .L_48)
.L_48:
        /*00a0*/ 	.word	0x00000008
.L_49:


//--------------------- .nv.callgraph             --------------------------
	.section	.nv.callgraph,"",@"SHT_CUDA_CALLGRAPH"
	.align	4
	.sectionentsize	8
	.align		4
        /*0000*/ 	.word	0x00000000
	.align		4
        /*0004*/ 	.word	0xffffffff
	.align		4
        /*0008*/ 	.word	0x00000000
	.align		4
        /*000c*/ 	.word	0xfffffffe
	.align		4
        /*0010*/ 	.word	0x00000000
	.align		4
        /*0014*/ 	.word	0xfffffffd
	.align		4
        /*0018*/ 	.word	0x00000000
	.align		4
        /*001c*/ 	.word	0xfffffffc


//--------------------- .text._Z13matrixVecMultPdPKdS1_l --------------------------
	.section	.text._Z13matrixVecMultPdPKdS1_l,"ax",@progbits
	.align	128
        .global         _Z13matrixVecMultPdPKdS1_l
        .type           _Z13matrixVecMultPdPKdS1_l,@function
        .size           _Z13matrixVecMultPdPKdS1_l,(.L_x_2 - _Z13matrixVecMultPdPKdS1_l)
        .other          _Z13matrixVecMultPdPKdS1_l,@"STO_CUDA_ENTRY STV_DEFAULT"
_Z13matrixVecMultPdPKdS1_l:
.text._Z13matrixVecMultPdPKdS1_l:
[----:B------:R-:W-:Y:S01]  /*0000*/  LDC R1, c[0x0][0x37c] ;  /* 0x0000df00ff017b82 */ /* 0x000fe20000000800 */
[----:B------:R-:W0:Y:S01]  /*0010*/  S2R R0, SR_CTAID.X ;  /* 0x0000000000007919 */ /* 0x000e220000002500 */
[----:B------:R-:W0:Y:S01]  /*0020*/  LDCU UR4, c[0x0][0x360] ;  /* 0x00006c00ff0477ac */ /* 0x000e220008000800 */
[----:B------:R-:W0:Y:S01]  /*0030*/  S2R R3, SR_TID.X ;  /* 0x0000000000037919 */ /* 0x000e220000002100 */
[----:B------:R-:W1:Y:S01]  /*0040*/  LDCU.64 UR6, c[0x0][0x398] ;  /* 0x00007300ff0677ac */ /* 0x000e620008000a00 */
[----:B0-----:R-:W-:-:S05]  /*0050*/  IMAD R2, R0, UR4, R3 ;  /* 0x0000000400027c24 */ /* 0x001fca000f8e0203 */
[----:B-1----:R-:W-:Y:S02]  /*0060*/  ISETP.GE.U32.AND P0, PT, R2, UR6, PT ;  /* 0x0000000602007c0c */ /* 0x002fe4000bf06070 */
[----:B------:R-:W-:-:S04]  /*0070*/  SHF.R.S32.HI R5, RZ, 0x1f, R2 ;  /* 0x0000001fff057819 */ /* 0x000fc80000011402 */
[----:B------:R-:W-:Y:S01]  /*0080*/  ISETP.GE.AND.EX P0, PT, R5, UR7, PT, P0 ;  /* 0x0000000705007c0c */ /* 0x000fe2000bf06300 */
[----:B------:R-:W0:-:S12]  /*0090*/  LDCU.64 UR6, c[0x0][0x358] ;  /* 0x00006b00ff0677ac */ /* 0x000e180008000a00 */
[----:B------:R-:W1:Y:S01]  /*00a0*/  @!P0 LDC.64 R8, c[0x0][0x388] ;  /* 0x0000e200ff088b82 */ /* 0x000e620000000a00 */
[C---:B------:R-:W-:Y:S01]  /*00b0*/  @!P0 IMAD.SHL.U32 R11, R2.reuse, 0x8, RZ ;  /* 0x00000008020b8824 */ /* 0x040fe200078e00ff */
[----:B------:R-:W-:-:S06]  /*00c0*/  @!P0 SHF.L.U64.HI R2, R2, 0x3, R5 ;  /* 0x0000000302028819 */ /* 0x000fcc0000010205 */
[----:B------:R-:W2:Y:S01]  /*00d0*/  @!P0 LDC.64 R6, c[0x0][0x390] ;  /* 0x0000e400ff068b82 */ /* 0x000ea20000000a00 */
[----:B-1----:R-:W-:-:S05]  /*00e0*/  @!P0 IADD3 R8, P1, PT, R11, R8, RZ ;  /* 0x000000080b088210 */ /* 0x002fca0007f3e0ff */
[----:B------:R-:W-:Y:S01]  /*00f0*/  @!P0 IMAD.X R9, R2, 0x1, R9, P1 ;  /* 0x0000000102098824 */ /* 0x000fe200008e0609 */
[----:B--2---:R-:W-:-:S04]  /*0100*/  @!P0 IADD3 R10, P2, PT, R11, R6, RZ ;  /* 0x000000060b0a8210 */ /* 0x004fc80007f5e0ff */
[----:B0-----:R-:W2:Y:S01]  /*0110*/  @!P0 LDG.E.64 R4, desc[UR6][R8.64] ;  /* 0x0000000608048981 */ /* 0x001ea2000c1e1b00 */
[----:B------:R-:W-:-:S05]  /*0120*/  @!P0 IMAD.X R11, R2, 0x1, R7, P2 ;  /* 0x00000001020b8824 */ /* 0x000fca00010e0607 */
[----:B------:R-:W2:Y:S01]  /*0130*/  @!P0 LDG.E.64 R6, desc[UR6][R10.64] ;  /* 0x000000060a068981 */ /* 0x000ea2000c1e1b00 */
[----:B------:R-:W0:Y:S01]  /*0140*/  S2UR UR5, SR_CgaCtaId ;  /* 0x00000000000579c3 */ /* 0x000e220000008800 */
[----:B------:R-:W-:Y:S02]  /*0150*/  UMOV UR4, 0x400 ;  /* 0x0000040000047882 */ /* 0x000fe40000000000 */
[----:B0-----:R-:W-:-:S06]  /*0160*/  ULEA UR4, UR5, UR4, 0x18 ;  /* 0x0000000405047291 */ /* 0x001fcc000f8ec0ff */
[C---:B------:R-:W-:Y:S02]  /*0170*/  LEA R2, R3.reuse, UR4, 0x3 ;  /* 0x0000000403027c11 */ /* 0x040fe4000f8e18ff */
[----:B------:R-:W-:Y:S01]  /*0180*/  ISETP.GT.U32.AND P1, PT, R3, 0x1ff, PT ;  /* 0x000001ff0300780c */ /* 0x000fe20003f24070 */
[----:B--2---:R-:W-:-:S07]  /*0190*/  @!P0 DMUL R4, R4, R6 ;  /* 0x0000000604048228 */ /* 0x004fce0000000000 */
[----:B------:R-:W-:Y:S04]  /*01a0*/  @!P0 STS.64 [R2], R4 ;  /* 0x0000000402008388 */ /* 0x000fe80000000a00 */
[----:B------:R-:W-:Y:S01]  /*01b0*/  @P0 STS.64 [R2], RZ ;  /* 0x000000ff02000388 */ /* 0x000fe20000000a00 */
[----:B------:R-:W-:Y:S06]  /*01c0*/  BAR.SYNC.DEFER_BLOCKING 0x0 ;  /* 0x0000000000007b1d */ /* 0x000fec0000010000 */
[----:B------:R-:W-:Y:S04]  /*01d0*/  @!P1 LDS.64 R6, [R2+0x1000] ;  /* 0x0010000002069984 */ /* 0x000fe80000000a00 */
[----:B------:R-:W0:Y:S01]  /*01e0*/  @!P1 LDS.64 R8, [R2] ;  /* 0x0000000002089984 */ /* 0x000e220000000a00 */
[----:B------:R-:W-:Y:S01]  /*01f0*/  ISETP.GT.U32.AND P0, PT, R3, 0xff, PT ;  /* 0x000000ff0300780c */ /* 0x000fe20003f04070 */
[----:B0-----:R-:W-:-:S07]  /*0200*/  @!P1 DADD R6, R6, R8 ;  /* 0x0000000006069229 */ /* 0x001fce0000000008 */
[----:B------:R-:W-:Y:S01]  /*0210*/  @!P1 STS.64 [R2], R6 ;  /* 0x0000000602009388 */ /* 0x000fe20000000a00 */
        /* <DEDUP_REMOVED lines=17> */
[----:B------:R0:W-:Y:S01]  /*0330*/  @!P0 STS.64 [R2], R6 ;  /* 0x0000000602008388 */ /* 0x0001e20000000a00 */
[----:B------:R-:W-:Y:S06]  /*0340*/  BAR.SYNC.DEFER_BLOCKING 0x0 ;  /* 0x0000000000007b1d */ /* 0x000fec0000010000 */
[----:B------:R-:W-:Y:S05]  /*0350*/  @P1 EXIT ;  /* 0x000000000000194d */ /* 0x000fea0003800000 */
[----:B------:R-:W-:Y:S01]  /*0360*/  LDS.64 R4, [R2+0x100] ;  /* 0x0001000002047984 */ /* 0x000fe20000000a00 */
[----:B------:R-:W-:-:S03]  /*0370*/  ISETP.NE.AND P0, PT, R3, RZ, PT ;  /* 0x000000ff0300720c */ /* 0x000fc60003f05270 */
[----:B0-----:R-:W0:Y:S02]  /*0380*/  LDS.64 R6, [R2] ;  /* 0x0000000002067984 */ /* 0x001e240000000a00 */
[----:B0-----:R-:W-:-:S07]  /*0390*/  DADD R4, R4, R6 ;  /* 0x0000000004047229 */ /* 0x001fce0000000006 */
[----:B------:R-:W-:Y:S01]  /*03a0*/  STS.64 [R2], R4 ;  /* 0x0000000402007388 */ /* 0x000fe20000000a00 */
[----:B------:R-:W-:-:S03]  /*03b0*/  NOP ;  /* 0x0000000000007918 */ /* 0x000fc60000000000 */
[----:B------:R-:W-:Y:S04]  /*03c0*/  LDS.64 R6, [R2+0x80] ;  /* 0x0000800002067984 */ /* 0x000fe80000000a00 */
[----:B------:R-:W0:Y:S02]  /*03d0*/  LDS.64 R8, [R2] ;  /* 0x0000000002087984 */ /* 0x000e240000000a00 */
        /* <DEDUP_REMOVED lines=16> */
[----:B------:R0:W-:Y:S01]  /*04e0*/  STS.64 [R2], R6 ;  /* 0x0000000602007388 */ /* 0x0001e20000000a00 */
[----:B------:R-:W-:Y:S01]  /*04f0*/  NOP ;  /* 0x0000000000007918 */ /* 0x000fe20000000000 */
[----:B------:R-:W-:Y:S05]  /*0500*/  @P0 EXIT ;  /* 0x000000000000094d */ /* 0x000fea0003800000 */
[----:B0-----:R-:W0:Y:S01]  /*0510*/  LDS.128 R4, [UR4] ;  /* 0x00000004ff047984 */ /* 0x001e220008000c00 */
[----:B------:R-:W1:Y:S02]  /*0520*/  LDC.64 R2, c[0x0][0x380] ;  /* 0x0000e000ff027b82 */ /* 0x000e640000000a00 */
[----:B-1----:R-:W-:Y:S01]  /*0530*/  IMAD.WIDE.U32 R2, R0, 0x8, R2 ;  /* 0x0000000800027825 */ /* 0x002fe200078e0002 */
[----:B0-----:R-:W-:-:S07]  /*0540*/  DADD R4, R4, R6 ;  /* 0x0000000004047229 */ /* 0x001fce0000000006 */
[----:B------:R-:W-:Y:S01]  /*0550*/  STG.E.64 desc[UR6][R2.64], R4 ;  /* 0x0000000402007986 */ /* 0x000fe2000c101b06 */
[----:B------:R-:W-:Y:S05]  /*0560*/  EXIT ;  /* 0x000000000000794d */ /* 0x000fea0003800000 */
.L_x_0:
[----:B------:R-:W-:-:S00]  /*0570*/  BRA `(.L_x_0) ;  /* 0xfffffffc00fc7947 */ /* 0x000fc0000383ffff */
[----:B------:R-:W-:-:S00]  /*0580*/  NOP ;  /* 0x0000000000007918 */ /* 0x000fc00000000000 */
[----:B------:R-:W-:-:S00]  /*0590*/  NOP ;  /* 0x0000000000007918 */ /* 0x000fc00000000000 */
[----:B------:R-:W-:-:S00]  /*05a0*/  NOP ;  /* 0x0000000000007918 */ /* 0x000fc00000000000 */
[----:B------:R-:W-:-:S00]  /*05b0*/  NOP ;  /* 0x0000000000007918 */ /* 0x000fc00000000000 */
[----:B------:R-:W-:-:S00]  /*05c0*/  NOP ;  /* 0x0000000000007918 */ /* 0x000fc00000000000 */
[----:B------:R-:W-:-:S00]  /*05d0*/  NOP ;  /* 0x0000000000007918 */ /* 0x000fc00000000000 */
[----:B------:R-:W-:-:S00]  /*05e0*/  NOP ;  /* 0x0000000000007918 */ /* 0x000fc00000000000 */
[----:B------:R-:W-:-:S00]  /*05f0*/  NOP ;  /* 0x0000000000007918 */ /* 0x000fc00000000000 */
.L_x_2:


//--------------------- .text._Z9reductionPdPKdl  --------------------------
	.section	.text._Z9reductionPdPKdl,"ax",@progbits
	.align	128
        .global         _Z9reductionPdPKdl
        .type           _Z9reductionPdPKdl,@function
        .size           _Z9reductionPdPKdl,(.L_x_3 - _Z9reductionPdPKdl)
        .other          _Z9reductionPdPKdl,@"STO_CUDA_ENTRY STV_DEFAULT"
_Z9reductionPdPKdl:
.text._Z9reductionPdPKdl:
        /* <DEDUP_REMOVED lines=10> */
[----:B------:R-:W1:Y:S02]  /*00a0*/  @!P0 LDC.64 R6, c[0x0][0x388] ;  /* 0x0000e200ff068b82 */ /* 0x000e640000000a00 */
[----:B-1----:R-:W-:-:S04]  /*00b0*/  @!P0 LEA R4, P1, R2, R6, 0x3 ;  /* 0x0000000602048211 */ /* 0x002fc800078218ff */
[----:B------:R-:W-:-:S06]  /*00c0*/  @!P0 LEA.HI.X R5, R2, R7, R5, 0x3, P1 ;  /* 0x0000000702058211 */ /* 0x000fcc00008f1c05 */
[----:B0-----:R-:W2:Y:S01]  /*00d0*/  @!P0 LDG.E.64 R4, desc[UR6][R4.64] ;  /* 0x0000000604048981 */ /* 0x001ea2000c1e1b00 */
[----:B------:R-:W0:Y:S01]  /*00e0*/  S2UR UR5, SR_CgaCtaId ;  /* 0x00000000000579c3 */ /* 0x000e220000008800 */
[----:B------:R-:W-:Y:S01]  /*00f0*/  UMOV UR4, 0x400 ;  /* 0x0000040000047882 */ /* 0x000fe20000000000 */
[----:B------:R-:W-:Y:S01]  /*0100*/  ISETP.GT.U32.AND P1, PT, R3, 0x1ff, PT ;  /* 0x000001ff0300780c */ /* 0x000fe20003f24070 */
[----:B0-----:R-:W-:-:S06]  /*0110*/  ULEA UR4, UR5, UR4, 0x18 ;  /* 0x0000000405047291 */ /* 0x001fcc000f8ec0ff */
[----:B------:R-:W-:-:S05]  /*0120*/  LEA R2, R3, UR4, 0x3 ;  /* 0x0000000403027c11 */ /* 0x000fca000f8e18ff */
[----:B--2---:R-:W-:Y:S04]  /*0130*/  @!P0 STS.64 [R2], R4 ;  /* 0x0000000402008388 */ /* 0x004fe80000000a00 */
[----:B------:R-:W-:Y:S01]  /*0140*/  @P0 STS.64 [R2], RZ ;  /* 0x000000ff02000388 */ /* 0x000fe20000000a00 */
[----:B------:R-:W-:Y:S01]  /*0150*/  BAR.SYNC.DEFER_BLOCKING 0x0 ;  /* 0x0000000000007b1d */ /* 0x000fe20000010000 */
[----:B------:R-:W-:-:S05]  /*0160*/  ISETP.GT.U32.AND P0, PT, R3, 0xff, PT ;  /* 0x000000ff0300780c */ /* 0x000fca0003f04070 */
[----:B------:R-:W-:Y:S04]  /*0170*/  @!P1 LDS.64 R6, [R2+0x1000] ;  /* 0x0010000002069984 */ /* 0x000fe80000000a00 */
[----:B------:R-:W0:Y:S02]  /*0180*/  @!P1 LDS.64 R8, [R2] ;  /* 0x0000000002089984 */ /* 0x000e240000000a00 */
[----:B0-----:R-:W-:-:S07]  /*0190*/  @!P1 DADD R6, R6, R8 ;  /* 0x0000000006069229 */ /* 0x001fce0000000008 */
[----:B------:R-:W-:Y:S01]  /*01a0*/  @!P1 STS.64 [R2], R6 ;  /* 0x0000000602009388 */ /* 0x000fe20000000a00 */
        /* <DEDUP_REMOVED lines=53> */
.L_x_1:
        /* <DEDUP_REMOVED lines=16> */
.L_x_3:


//--------------------- .nv.shared._Z13matrixVecMultPdPKdS1_l --------------------------
	.section	.nv.shared._Z13matrixVecMultPdPKdS1_l,"aw",@nobits
	.sectionflags	@""
	.align	8
.nv.shared._Z13matrixVecMultPdPKdS1_l:
	.zero		9216


//--------------------- .nv.shared.reserved.0     --------------------------
	.section	.nv.shared.reserved.0,"aw",@nobits
	.weak		__nv_reservedSMEM_offset_0_alias
	.size		__nv_reservedSMEM_offset_0_alias, 0, 64
	.other		__nv_reservedSMEM_offset_0_alias,@"STO_CUDA_RESERVED_SHARED STV_DEFAULT"
__nv_reservedSMEM_offset_0_alias:
	.zero		0
	.zero		64


//--------------------- .nv.shared._Z9reductionPdPKdl --------------------------
	.section	.nv.shared._Z9reductionPdPKdl,"aw",@nobits
	.sectionflags	@""
	.align	8
.nv.shared._Z9reductionPdPKdl:
	.zero		9216


//--------------------- .nv.constant0._Z13matrixVecMultPdPKdS1_l --------------------------
	.section	.nv.constant0._Z13matrixVecMultPdPKdS1_l,"a",@progbits
	.sectionflags	@""
	.align	4
.nv.constant0._Z13matrixVecMultPdPKdS1_l:
	.zero		928


//--------------------- .nv.constant0._Z9reductionPdPKdl --------------------------
	.section	.nv.constant0._Z9reductionPdPKdl,"a",@progbits
	.sectionflags	@""
	.align	4
.nv.constant0._Z9reductionPdPKdl:
	.zero		920


//--------------------- SYMBOLS --------------------------

	.type		.nv.reservedSmem.offset0,@object
	.size		.nv.reservedSmem.offset0,0x4
	.type		.nv.reservedSmem.cap,@object
	.size		.nv.reservedSmem.cap,0x4
